//
// Generated by NVIDIA NVVM Compiler
//
// Compiler Build ID: CL-36424714
// Cuda compilation tools, release 13.0, V13.0.88
// Based on NVVM 20.0.0
//

.version 9.0
.target sm_100
.address_size 64


.func _Z13pullParallel1iiiibPbPi(
	.param .b32 _Z13pullParallel1iiiibPbPi_param_0,
	.param .b32 _Z13pullParallel1iiiibPbPi_param_1,
	.param .b32 _Z13pullParallel1iiiibPbPi_param_2,
	.param .b32 _Z13pullParallel1iiiibPbPi_param_3,
	.param .b64 _Z13pullParallel1iiiibPbPi_param_4,
	.param .b64 _Z13pullParallel1iiiibPbPi_param_5
)
{
	.reg .pred 	%p<10>;
	.reg .b16 	%rs<3>;
	.reg .b32 	%r<24>;
	.reg .b64 	%rd<11>;

	ld.param.u32 	%r22, [_Z13pullParallel1iiiibPbPi_param_0];
	ld.param.u32 	%r23, [_Z13pullParallel1iiiibPbPi_param_1];
	ld.param.u32 	%r7, [_Z13pullParallel1iiiibPbPi_param_2];
	ld.param.s8 	%rs1, [_Z13pullParallel1iiiibPbPi_param_3];
	ld.param.u64 	%rd3, [_Z13pullParallel1iiiibPbPi_param_4];
	ld.param.u64 	%rd4, [_Z13pullParallel1iiiibPbPi_param_5];
	cvta.to.global.u64 	%rd1, %rd4;
	setp.ne.s16 	%p1, %rs1, 0;
	@%p1 bra 	$L__BB0_3;
	add.s32 	%r22, %r23, %r22;
	setp.ne.s32 	%p3, %r22, %r7;
	@%p3 bra 	$L__BB0_4;
	mov.u32 	%r16, %ctaid.x;
	mov.u32 	%r17, %ntid.x;
	mov.u32 	%r18, %tid.x;
	mad.lo.s32 	%r19, %r16, %r17, %r18;
	mul.wide.u32 	%rd9, %r19, 4;
	add.s64 	%rd10, %rd1, %rd9;
	ld.global.u32 	%r20, [%rd10];
	add.s32 	%r21, %r20, 1;
	st.global.u32 	[%rd10], %r21;
	bra.uni 	$L__BB0_9;
$L__BB0_3:
	mov.u32 	%r8, %ctaid.x;
	mov.u32 	%r9, %ntid.x;
	mov.u32 	%r10, %tid.x;
	mad.lo.s32 	%r11, %r8, %r9, %r10;
	mul.wide.u32 	%rd5, %r11, 4;
	add.s64 	%rd6, %rd1, %rd5;
	setp.eq.s32 	%p2, %r22, %r7;
	selp.u32 	%r12, 1, 0, %p2;
	st.global.u32 	[%rd6], %r12;
$L__BB0_4:
	add.s32 	%r13, %r23, %r22;
	setp.gt.s32 	%p4, %r13, %r7;
	@%p4 bra 	$L__BB0_9;
	cvta.to.global.u64 	%rd2, %rd3;
$L__BB0_6:
	cvt.s64.s32 	%rd7, %r23;
	add.s64 	%rd8, %rd2, %rd7;
	ld.global.u8 	%rs2, [%rd8];
	setp.eq.s16 	%p5, %rs2, 0;
	setp.eq.s32 	%p6, %r23, %r7;
	or.pred  	%p7, %p5, %p6;
	@%p7 bra 	$L__BB0_8;
	{ // callseq 0, 0
	.param .b32 param0;
	st.param.b32 	[param0], %r22;
	.param .b32 param1;
	st.param.b32 	[param1], %r23;
	.param .b32 param2;
	st.param.b32 	[param2], %r7;
	.param .b32 param3;
	st.param.b32 	[param3], 0;
	.param .b64 param4;
	st.param.b64 	[param4], %rd3;
	.param .b64 param5;
	st.param.b64 	[param5], %rd4;
	call.uni 
	_Z13pullParallel1iiiibPbPi, 
	(
	param0, 
	param1, 
	param2, 
	param3, 
	param4, 
	param5
	);
	} // callseq 0
$L__BB0_8:
	setp.eq.s32 	%p8, %r23, 2;
	add.s32 	%r14, %r23, 2;
	selp.b32 	%r23, 3, %r14, %p8;
	add.s32 	%r15, %r23, %r22;
	setp.le.s32 	%p9, %r15, %r7;
	@%p9 bra 	$L__BB0_6;
$L__BB0_9:
	ret;

}
	// .globl	_Z5startPbiPi
.visible .entry _Z5startPbiPi(
	.param .u64 .ptr .align 1 _Z5startPbiPi_param_0,
	.param .u32 _Z5startPbiPi_param_1,
	.param .u64 .ptr .align 1 _Z5startPbiPi_param_2
)
{
	.reg .b32 	%r<8>;
	.reg .b64 	%rd<3>;

	ld.param.u64 	%rd1, [_Z5startPbiPi_param_0];
	ld.param.u32 	%r1, [_Z5startPbiPi_param_1];
	ld.param.u64 	%rd2, [_Z5startPbiPi_param_2];
	mov.u32 	%r2, %ctaid.x;
	mov.u32 	%r3, %ntid.x;
	mov.u32 	%r4, %tid.x;
	mad.lo.s32 	%r5, %r2, %r3, %r4;
	shl.b32 	%r6, %r5, 1;
	add.s32 	%r7, %r6, 2;
	{ // callseq 1, 0
	.param .b32 param0;
	st.param.b32 	[param0], %r7;
	.param .b32 param1;
	st.param.b32 	[param1], 3;
	.param .b32 param2;
	st.param.b32 	[param2], %r1;
	.param .b32 param3;
	st.param.b32 	[param3], 1;
	.param .b64 param4;
	st.param.b64 	[param4], %rd1;
	.param .b64 param5;
	st.param.b64 	[param5], %rd2;
	call.uni 
	_Z13pullParallel1iiiibPbPi, 
	(
	param0, 
	param1, 
	param2, 
	param3, 
	param4, 
	param5
	);
	} // callseq 1
	ret;

}


// ===== COMPILED SASS (sm_100) =====

	.target	sm_100

	.elftype	@"ET_EXEC"


//--------------------- .note.nv.tkinfo           --------------------------
	.section	.note.nv.tkinfo,"",@"SHT_NOTE"
	.sectionflags	@"SHF_NOTE_NV_TKINFO"
	.tkinfo
        /*0018*/ 	.word	0x00000002
        /*0030*/ 	.string	""
        /*0030*/ 	.string	"ptxas"
        /*0030*/ 	.string	"Cuda compilation tools, release 13.0, V13.0.88"
        /*0030*/ 	.string	"Build cuda_13.0.r13.0/compiler.36424714_0"
        /*0030*/ 	.string	"-arch sm_100 -m 64 "



//--------------------- .note.nv.cuinfo           --------------------------
	.section	.note.nv.cuinfo,"",@"SHT_NOTE"
	.sectionflags	@"SHF_NOTE_NV_CUINFO"
        /*0018*/ 	.short	0x0002
        /*001a*/ 	.short	0x0064
        /*001c*/ 	.short	0x0082
	.zero		2


//--------------------- .nv.info                  --------------------------
	.section	.nv.info,"",@"SHT_CUDA_INFO"
	.align	4


	//----- nvinfo : EIATTR_REGCOUNT
	.align		4
        /*0000*/ 	.byte	0x04, 0x2f
        /*0002*/ 	.short	(.L_1 - .L_0)
	.align		4
.L_0:
        /*0004*/ 	.word	index@(_Z5startPbiPi)
        /*0008*/ 	.word	0x00000020


	//----- nvinfo : EIATTR_FRAME_SIZE
	.align		4
.L_1:
        /*000c*/ 	.byte	0x04, 0x11
        /*000e*/ 	.short	(.L_3 - .L_2)
	.align		4
.L_2:
        /*0010*/ 	.word	index@($_Z5startPbiPi$_Z13pullParallel1iiiibPbPi)
        /*0014*/ 	.word	0x00000000


	//----- nvinfo : EIATTR_FRAME_SIZE
	.align		4
.L_3:
        /*0018*/ 	.byte	0x04, 0x11
        /*001a*/ 	.short	(.L_5 - .L_4)
	.align		4
.L_4:
        /*001c*/ 	.word	index@(_Z5startPbiPi)
        /*0020*/ 	.word	0x00000000


	//----- nvinfo : EIATTR_MIN_STACK_SIZE
	.align		4
.L_5:
        /*0024*/ 	.byte	0x04, 0x12
        /*0026*/ 	.short	(.L_7 - .L_6)
	.align		4
.L_6:
        /*0028*/ 	.word	index@(_Z5startPbiPi)
        /*002c*/ 	.word	0x00000000
.L_7:


//--------------------- .nv.compat                --------------------------
	.section	.nv.compat,"",@"SHT_CUDA_COMPAT_INFO"
	.align	4
        /*0000*/ 	.byte	0x02, 0x09, 0x00, 0x00, 0x02, 0x02, 0x01, 0x00, 0x02, 0x05, 0x05, 0x00, 0x03, 0x07, 0x01, 0x01
        /*0010*/ 	.byte	0x02, 0x03, 0x00, 0x00, 0x02, 0x06, 0x01, 0x00, 0x04, 0x0b, 0x08, 0x00, 0x09, 0x00, 0x00, 0x00
        /*0020*/ 	.byte	0x00, 0x00, 0x00, 0x00


//--------------------- .nv.info._Z5startPbiPi    --------------------------
	.section	.nv.info._Z5startPbiPi,"",@"SHT_CUDA_INFO"
	.sectionflags	@""
	.align	4


	//----- nvinfo : EIATTR_CUDA_API_VERSION
	.align		4
        /*0000*/ 	.byte	0x04, 0x37
        /*0002*/ 	.short	(.L_9 - .L_8)
.L_8:
        /*0004*/ 	.word	0x00000082


	//----- nvinfo : EIATTR_KPARAM_INFO
	.align		4
.L_9:
        /*0008*/ 	.byte	0x04, 0x17
        /*000a*/ 	.short	(.L_11 - .L_10)
.L_10:
        /*000c*/ 	.word	0x00000000
        /*0010*/ 	.short	0x0002
        /*0012*/ 	.short	0x0010
        /*0014*/ 	.byte	0x00, 0xf5, 0x21, 0x00


	//----- nvinfo : EIATTR_KPARAM_INFO
	.align		4
.L_11:
        /*0018*/ 	.byte	0x04, 0x17
        /*001a*/ 	.short	(.L_13 - .L_12)
.L_12:
        /*001c*/ 	.word	0x00000000
        /*0020*/ 	.short	0x0001
        /*0022*/ 	.short	0x0008
        /*0024*/ 	.byte	0x00, 0xf0, 0x11, 0x00


	//----- nvinfo : EIATTR_KPARAM_INFO
	.align		4
.L_13:
        /*0028*/ 	.byte	0x04, 0x17
        /*002a*/ 	.short	(.L_15 - .L_14)
.L_14:
        /*002c*/ 	.word	0x00000000
        /*0030*/ 	.short	0x0000
        /*0032*/ 	.short	0x0000
        /*0034*/ 	.byte	0x00, 0xf5, 0x21, 0x00


	//----- nvinfo : EIATTR_SPARSE_MMA_MASK
	.align		4
.L_15:
        /*0038*/ 	.byte	0x03, 0x50
        /*003a*/ 	.short	0x0000


	//----- nvinfo : EIATTR_MAXREG_COUNT
	.align		4
        /*003c*/ 	.byte	0x03, 0x1b
        /*003e*/ 	.short	0x00ff


	//----- nvinfo : EIATTR_MERCURY_ISA_VERSION
	.align		4
        /*0040*/ 	.byte	0x03, 0x5f
        /*0042*/ 	.short	0x0101


	//----- nvinfo : EIATTR_VRC_CTA_INIT_COUNT
	.align		4
        /*0044*/ 	.byte	0x02, 0x4a
	.zero		1
	.zero		1


	//----- nvinfo : EIATTR_EXIT_INSTR_OFFSETS
	.align		4
        /*0048*/ 	.byte	0x04, 0x1c
        /*004a*/ 	.short	(.L_17 - .L_16)


	//   ....[0]....
.L_16:
        /*004c*/ 	.word	0x00000130


	//----- nvinfo : EIATTR_CRS_STACK_SIZE
	.align		4
.L_17:
        /*0050*/ 	.byte	0x04, 0x1e
        /*0052*/ 	.short	(.L_19 - .L_18)
.L_18:
        /*0054*/ 	.word	0x00000000


	//----- nvinfo : EIATTR_CBANK_PARAM_SIZE
	.align		4
.L_19:
        /*0058*/ 	.byte	0x03, 0x19
        /*005a*/ 	.short	0x0018


	//----- nvinfo : EIATTR_PARAM_CBANK
	.align		4
        /*005c*/ 	.byte	0x04, 0x0a
        /*005e*/ 	.short	(.L_21 - .L_20)
	.align		4
.L_20:
        /*0060*/ 	.word	index@(.nv.constant0._Z5startPbiPi)
        /*0064*/ 	.short	0x0380
        /*0066*/ 	.short	0x0018


	//----- nvinfo : EIATTR_SW_WAR
	.align		4
.L_21:
        /*0068*/ 	.byte	0x04, 0x36
        /*006a*/ 	.short	(.L_23 - .L_22)
.L_22:
        /*006c*/ 	.word	0x00000008
.L_23:


//--------------------- .nv.callgraph             --------------------------
	.section	.nv.callgraph,"",@"SHT_CUDA_CALLGRAPH"
	.align	4
	.sectionentsize	8
	.align		4
        /*0000*/ 	.word	0x00000000
	.align		4
        /*0004*/ 	.word	0xffffffff
	.align		4
        /*0008*/ 	.word	0x00000000
	.align		4
        /*000c*/ 	.word	0xfffffffe
	.align		4
        /*0010*/ 	.word	0x00000000
	.align		4
        /*0014*/ 	.word	0xfffffffd
	.align		4
        /*0018*/ 	.word	0x00000000
	.align		4
        /*001c*/ 	.word	0xfffffffc


//--------------------- .text._Z5startPbiPi       --------------------------
	.section	.text._Z5startPbiPi,"ax",@progbits
	.align	128
        .global         _Z5startPbiPi
        .type           _Z5startPbiPi,@function
        .size           _Z5startPbiPi,(.L_x_9 - _Z5startPbiPi)
        .other          _Z5startPbiPi,@"STO_CUDA_ENTRY STV_DEFAULT"
_Z5startPbiPi:
.text._Z5startPbiPi:
[----:B------:R-:W0:Y:S01]  /*0000*/  LDC R1, c[0x0][0x37c] ;  /* 0x0000df00ff017b82 */ /* 0x000e220000000800 */
[----:B------:R-:W1:Y:S07]  /*0010*/  S2R R3, SR_TID.X ;  /* 0x0000000000037919 */ /* 0x000e6e0000002100 */
[----:B------:R-:W1:Y:S01]  /*0020*/  S2UR UR4, SR_CTAID.X ;  /* 0x00000000000479c3 */ /* 0x000e620000002500 */
[----:B------:R-:W2:Y:S01]  /*0030*/  LDCU.64 UR6, c[0x0][0x380] ;  /* 0x00007000ff0677ac */ /* 0x000ea20008000a00 */
[----:B------:R-:W-:-:S02]  /*0040*/  HFMA2 R5, -RZ, RZ, 0, 1.78813934326171875e-07 ;  /* 0x00000003ff057431 */ /* 0x000fc400000001ff */
[----:B------:R-:W-:Y:S01]  /*0050*/  IMAD.MOV.U32 R7, RZ, RZ, 0x1 ;  /* 0x00000001ff077424 */ /* 0x000fe200078e00ff */
[----:B------:R-:W-:Y:S01]  /*0060*/  MOV R20, 0x130 ;  /* 0x0000013000147802 */ /* 0x000fe20000000f00 */
[----:B------:R-:W3:Y:S01]  /*0070*/  LDCU.64 UR8, c[0x0][0x390] ;  /* 0x00007200ff0877ac */ /* 0x000ee20008000a00 */
[----:B------:R-:W-:Y:S01]  /*0080*/  IMAD.MOV.U32 R21, RZ, RZ, 0x0 ;  /* 0x00000000ff157424 */ /* 0x000fe200078e00ff */
[----:B------:R-:W1:Y:S01]  /*0090*/  LDC R4, c[0x0][0x360] ;  /* 0x0000d800ff047b82 */ /* 0x000e620000000800 */
[----:B------:R-:W4:Y:S01]  /*00a0*/  LDCU UR5, c[0x0][0x388] ;  /* 0x00007100ff0577ac */ /* 0x000f220008000800 */
[----:B--2---:R-:W-:Y:S02]  /*00b0*/  IMAD.U32 R8, RZ, RZ, UR6 ;  /* 0x00000006ff087e24 */ /* 0x004fe4000f8e00ff */
[----:B------:R-:W-:Y:S02]  /*00c0*/  IMAD.U32 R9, RZ, RZ, UR7 ;  /* 0x00000007ff097e24 */ /* 0x000fe4000f8e00ff */
[----:B---3--:R-:W-:-:S02]  /*00d0*/  IMAD.U32 R10, RZ, RZ, UR8 ;  /* 0x00000008ff0a7e24 */ /* 0x008fc4000f8e00ff */
[----:B------:R-:W-:Y:S02]  /*00e0*/  IMAD.U32 R11, RZ, RZ, UR9 ;  /* 0x00000009ff0b7e24 */ /* 0x000fe4000f8e00ff */
[----:B----4-:R-:W-:Y:S02]  /*00f0*/  IMAD.U32 R6, RZ, RZ, UR5 ;  /* 0x00000005ff067e24 */ /* 0x010fe4000f8e00ff */
[----:B-1----:R-:W-:-:S05]  /*0100*/  IMAD R4, R4, UR4, R3 ;  /* 0x0000000404047c24 */ /* 0x002fca000f8e0203 */
[----:B0-----:R-:W-:-:S07]  /*0110*/  LEA R4, R4, 0x2, 0x1 ;  /* 0x0000000204047811 */ /* 0x001fce00078e08ff */
[----:B------:R-:W-:Y:S05]  /*0120*/  CALL.REL.NOINC `($_Z5startPbiPi$_Z13pullParallel1iiiibPbPi) ;  /* 0x0000000000047944 */ /* 0x000fea0003c00000 */
[----:B------:R-:W-:Y:S05]  /*0130*/  EXIT ;  /* 0x000000000000794d */ /* 0x000fea0003800000 */
        .type           $_Z5startPbiPi$_Z13pullParallel1iiiibPbPi,@function
        .size           $_Z5startPbiPi$_Z13pullParallel1iiiibPbPi,(.L_x_9 - $_Z5startPbiPi$_Z13pullParallel1iiiibPbPi)
$_Z5startPbiPi$_Z13pullParallel1iiiibPbPi:
[----:B------:R-:W-:-:S05]  /*0140*/  IADD3 R1, PT, PT, R1, -0x38, RZ ;  /* 0xffffffc801017810 */ /* 0x000fca0007ffe0ff */
[----:B------:R-:W-:Y:S04]  /*0150*/  STL [R1+0x34], R29 ;  /* 0x0000341d01007387 */ /* 0x000fe80000100800 */
[----:B------:R-:W-:Y:S04]  /*0160*/  STL [R1+0x30], R28 ;  /* 0x0000301c01007387 */ /* 0x000fe80000100800 */
[----:B------:R0:W-:Y:S04]  /*0170*/  STL [R1+0x2c], R27 ;  /* 0x00002c1b01007387 */ /* 0x0001e80000100800 */
[----:B------:R1:W-:Y:S04]  /*0180*/  STL [R1+0x28], R26 ;  /* 0x0000281a01007387 */ /* 0x0003e80000100800 */
[----:B------:R2:W-:Y:S01]  /*0190*/  STL [R1+0x24], R24 ;  /* 0x0000241801007387 */ /* 0x0005e20000100800 */
[----:B0-----:R-:W-:-:S03]  /*01a0*/  IMAD.MOV.U32 R27, RZ, RZ, R11 ;  /* 0x000000ffff1b7224 */ /* 0x001fc600078e000b */
[----:B------:R0:W-:Y:S01]  /*01b0*/  STL [R1+0x20], R23 ;  /* 0x0000201701007387 */ /* 0x0001e20000100800 */
[----:B-1----:R-:W-:-:S03]  /*01c0*/  IMAD.MOV.U32 R26, RZ, RZ, R10 ;  /* 0x000000ffff1a7224 */ /* 0x002fc600078e000a */
[----:B------:R1:W-:Y:S01]  /*01d0*/  STL [R1+0x1c], R22 ;  /* 0x00001c1601007387 */ /* 0x0003e20000100800 */
[----:B--2---:R-:W2:Y:S05]  /*01e0*/  BMOV.32.CLEAR R24, B8 ;  /* 0x0000000008187355 */ /* 0x004eaa0000100000 */
[----:B------:R-:W-:Y:S01]  /*01f0*/  STL [R1+0x18], R21 ;  /* 0x0000181501007387 */ /* 0x000fe20000100800 */
[----:B0-----:R-:W0:Y:S05]  /*0200*/  BMOV.32.CLEAR R23, B7 ;  /* 0x0000000007177355 */ /* 0x001e2a0000100000 */
[----:B------:R-:W-:Y:S01]  /*0210*/  STL [R1+0x14], R20 ;  /* 0x0000141401007387 */ /* 0x000fe20000100800 */
[----:B-1----:R-:W1:Y:S05]  /*0220*/  BMOV.32.CLEAR R22, B6 ;  /* 0x0000000006167355 */ /* 0x002e6a0000100000 */
[----:B------:R-:W-:Y:S01]  /*0230*/  STL [R1+0x10], R19 ;  /* 0x0000101301007387 */ /* 0x000fe20000100800 */
[----:B------:R-:W-:Y:S03]  /*0240*/  BSSY.RECONVERGENT B8, `(.L_x_0) ;  /* 0x000004b000087945 */ /* 0x000fe60003800200 */
[----:B------:R-:W-:Y:S04]  /*0250*/  STL [R1+0xc], R18 ;  /* 0x00000c1201007387 */ /* 0x000fe80000100800 */
[----:B------:R3:W-:Y:S04]  /*0260*/  STL [R1+0x8], R17 ;  /* 0x0000081101007387 */ /* 0x0007e80000100800 */
[----:B------:R4:W-:Y:S04]  /*0270*/  STL [R1+0x4], R16 ;  /* 0x0000041001007387 */ /* 0x0009e80000100800 */
[----:B------:R5:W-:Y:S01]  /*0280*/  STL [R1], R2 ;  /* 0x0000000201007387 */ /* 0x000be20000100800 */
[----:B---3--:R-:W-:Y:S01]  /*0290*/  IMAD.MOV.U32 R17, RZ, RZ, R6 ;  /* 0x000000ffff117224 */ /* 0x008fe200078e0006 */
[----:B----4-:R-:W-:Y:S01]  /*02a0*/  MOV R16, R8 ;  /* 0x0000000800107202 */ /* 0x010fe20000000f00 */
[----:B-----5:R-:W-:Y:S01]  /*02b0*/  IMAD.MOV.U32 R2, RZ, RZ, R9 ;  /* 0x000000ffff027224 */ /* 0x020fe200078e0009 */
[----:B------:R-:W3:Y:S01]  /*02c0*/  LDC.64 R28, c[0x0][0x358] ;  /* 0x0000d600ff1c7b82 */ /* 0x000ee20000000a00 */
[----:B------:R-:W-:Y:S01]  /*02d0*/  SGXT R7, R7, 0x8 ;  /* 0x000000080707781a */ /* 0x000fe20000000200 */
[----:B------:R-:W-:Y:S01]  /*02e0*/  BSSY.RELIABLE B0, `(.L_x_1) ;  /* 0x0000020000007945 */ /* 0x000fe20003800100 */
[----:B------:R-:W-:-:S02]  /*02f0*/  IMAD.MOV.U32 R18, RZ, RZ, R4 ;  /* 0x000000ffff127224 */ /* 0x000fc400078e0004 */
[----:B------:R-:W-:Y:S01]  /*0300*/  ISETP.NE.AND P0, PT, R7, RZ, PT ;  /* 0x000000ff0700720c */ /* 0x000fe20003f05270 */
[----:B------:R-:W-:-:S12]  /*0310*/  IMAD.MOV.U32 R19, RZ, RZ, R5 ;  /* 0x000000ffff137224 */ /* 0x000fd800078e0005 */
[----:B012---:R-:W-:Y:S05]  /*0320*/  @P0 BRA `(.L_x_2) ;  /* 0x0000000000440947 */ /* 0x007fea0003800000 */
[----:B------:R-:W-:-:S04]  /*0330*/  IADD3 R18, PT, PT, R18, R19, RZ ;  /* 0x0000001312127210 */ /* 0x000fc80007ffe0ff */
[----:B------:R-:W-:-:S13]  /*0340*/  ISETP.NE.AND P0, PT, R18, R17, PT ;  /* 0x000000111200720c */ /* 0x000fda0003f05270 */
[----:B------:R-:W-:Y:S05]  /*0350*/  @!P0 BREAK.RELIABLE B0 ;  /* 0x0000000000008942 */ /* 0x000fea0003800100 */
[----:B------:R-:W-:Y:S05]  /*0360*/  @P0 BRA `(.L_x_3) ;  /* 0x00000000005c0947 */ /* 0x000fea0003800000 */
[----:B------:R-:W0:Y:S01]  /*0370*/  S2R R0, SR_TID.X ;  /* 0x0000000000007919 */ /* 0x000e220000002100 */
[----:B------:R-:W0:Y:S01]  /*0380*/  S2UR UR4, SR_CTAID.X ;  /* 0x00000000000479c3 */ /* 0x000e220000002500 */
[----:B---3--:R-:W-:Y:S02]  /*0390*/  R2UR UR6, R28 ;  /* 0x000000001c0672ca */ /* 0x008fe400000e0000 */
[----:B------:R-:W-:-:S05]  /*03a0*/  R2UR UR7, R29 ;  /* 0x000000001d0772ca */ /* 0x000fca00000e0000 */
[----:B------:R-:W0:Y:S02]  /*03b0*/  LDC R3, c[0x0][0x360] ;  /* 0x0000d800ff037b82 */ /* 0x000e240000000800 */
[----:B0-----:R-:W-:-:S04]  /*03c0*/  IMAD R3, R3, UR4, R0 ;  /* 0x0000000403037c24 */ /* 0x001fc8000f8e0200 */
[----:B------:R-:W-:-:S05]  /*03d0*/  IMAD.WIDE.U32 R26, R3, 0x4, R26 ;  /* 0x00000004031a7825 */ /* 0x000fca00078e001a */
[----:B------:R-:W2:Y:S01]  /*03e0*/  LDG.E R0, desc[UR6][R26.64] ;  /* 0x000000061a007981 */ /* 0x000ea2000c1e1900 */
[----:B------:R-:W-:Y:S02]  /*03f0*/  R2UR UR4, R28 ;  /* 0x000000001c0472ca */ /* 0x000fe400000e0000 */
[----:B------:R-:W-:Y:S01]  /*0400*/  R2UR UR5, R29 ;  /* 0x000000001d0572ca */ /* 0x000fe200000e0000 */
[----:B--2---:R-:W-:-:S12]  /*0410*/  VIADD R3, R0, 0x1 ;  /* 0x0000000100037836 */ /* 0x004fd80000000000 */
[----:B------:R1:W-:Y:S01]  /*0420*/  STG.E desc[UR4][R26.64], R3 ;  /* 0x000000031a007986 */ /* 0x0003e2000c101904 */
[----:B------:R-:W-:Y:S05]  /*0430*/  BRA `(.L_x_4) ;  /* 0x0000000000ac7947 */ /* 0x000fea0003800000 */
.L_x_2:
[----:B------:R-:W0:Y:S01]  /*0440*/  S2R R0, SR_TID.X ;  /* 0x0000000000007919 */ /* 0x000e220000002100 */
[----:B------:R-:W0:Y:S01]  /*0450*/  S2UR UR4, SR_CTAID.X ;  /* 0x00000000000479c3 */ /* 0x000e220000002500 */
[----:B---3--:R-:W-:Y:S02]  /*0460*/  R2UR UR6, R28 ;  /* 0x000000001c0672ca */ /* 0x008fe400000e0000 */
[----:B------:R-:W-:Y:S02]  /*0470*/  R2UR UR7, R29 ;  /* 0x000000001d0772ca */ /* 0x000fe400000e0000 */
[----:B------:R-:W-:-:S03]  /*0480*/  ISETP.NE.AND P0, PT, R18, R17, PT ;  /* 0x000000111200720c */ /* 0x000fc60003f05270 */
[----:B------:R-:W0:Y:S01]  /*0490*/  LDC R5, c[0x0][0x360] ;  /* 0x0000d800ff057b82 */ /* 0x000e220000000800 */
[----:B------:R-:W-:Y:S01]  /*04a0*/  SEL R3, RZ, 0x1, P0 ;  /* 0x00000001ff037807 */ /* 0x000fe20000000000 */
[----:B0-----:R-:W-:-:S04]  /*04b0*/  IMAD R5, R5, UR4, R0 ;  /* 0x0000000405057c24 */ /* 0x001fc8000f8e0200 */
[----:B------:R-:W-:-:S05]  /*04c0*/  IMAD.WIDE.U32 R4, R5, 0x4, R26 ;  /* 0x0000000405047825 */ /* 0x000fca00078e001a */
[----:B------:R0:W-:Y:S02]  /*04d0*/  STG.E desc[UR6][R4.64], R3 ;  /* 0x0000000304007986 */ /* 0x0001e4000c101906 */
.L_x_3:
[----:B------:R-:W-:Y:S05]  /*04e0*/  BSYNC.RELIABLE B0 ;  /* 0x0000000000007941 */ /* 0x000fea0003800100 */
.L_x_1:
[----:B------:R-:W-:-:S05]  /*04f0*/  IMAD.IADD R0, R19, 0x1, R18 ;  /* 0x0000000113007824 */ /* 0x000fca00078e0212 */
[----:B------:R-:W-:-:S13]  /*0500*/  ISETP.GT.AND P0, PT, R0, R17, PT ;  /* 0x000000110000720c */ /* 0x000fda0003f04270 */
[----:B------:R-:W-:Y:S05]  /*0510*/  @P0 BRA `(.L_x_4) ;  /* 0x0000000000740947 */ /* 0x000fea0003800000 */
[----:B------:R-:W-:Y:S01]  /*0520*/  BSSY.RECONVERGENT B7, `(.L_x_4) ;  /* 0x000001c000077945 */ /* 0x000fe20003800200 */
.L_x_7:
[----:B---3--:R-:W-:Y:S02]  /*0530*/  R2UR UR4, R28 ;  /* 0x000000001c0472ca */ /* 0x008fe400000e0000 */
[----:B------:R-:W-:Y:S02]  /*0540*/  R2UR UR5, R29 ;  /* 0x000000001d0572ca */ /* 0x000fe400000e0000 */
[----:B0-----:R-:W-:-:S04]  /*0550*/  IADD3 R4, P0, PT, R19, R16, RZ ;  /* 0x0000001013047210 */ /* 0x001fc80007f1e0ff */
[----:B------:R-:W-:-:S07]  /*0560*/  LEA.HI.X.SX32 R5, R19, R2, 0x1, P0 ;  /* 0x0000000213057211 */ /* 0x000fce00000f0eff */
[----:B------:R-:W2:Y:S01]  /*0570*/  LDG.E.U8 R4, desc[UR4][R4.64] ;  /* 0x0000000404047981 */ /* 0x000ea2000c1e1100 */
[----:B------:R-:W-:Y:S01]  /*0580*/  ISETP.NE.AND P0, PT, R19, R17, PT ;  /* 0x000000111300720c */ /* 0x000fe20003f05270 */
[----:B------:R-:W-:Y:S03]  /*0590*/  BSSY.RECONVERGENT B6, `(.L_x_5) ;  /* 0x000000e000067945 */ /* 0x000fe60003800200 */
[----:B--2---:R-:W-:-:S13]  /*05a0*/  ISETP.EQ.OR P0, PT, R4, RZ, !P0 ;  /* 0x000000ff0400720c */ /* 0x004fda0004702670 */
[----:B------:R-:W-:Y:S05]  /*05b0*/  @P0 BRA `(.L_x_6) ;  /* 0x00000000002c0947 */ /* 0x000fea0003800000 */
[----:B------:R-:W-:Y:S01]  /*05c0*/  IMAD.MOV.U32 R4, RZ, RZ, R18 ;  /* 0x000000ffff047224 */ /* 0x000fe200078e0012 */
[----:B------:R-:W-:Y:S01]  /*05d0*/  MOV R5, R19 ;  /* 0x0000001300057202 */ /* 0x000fe20000000f00 */
[----:B------:R-:W-:Y:S01]  /*05e0*/  IMAD.MOV.U32 R6, RZ, RZ, R17 ;  /* 0x000000ffff067224 */ /* 0x000fe200078e0011 */
[----:B------:R-:W-:Y:S01]  /*05f0*/  MOV R9, R2 ;  /* 0x0000000200097202 */ /* 0x000fe20000000f00 */
[----:B------:R-:W-:Y:S01]  /*0600*/  IMAD.MOV.U32 R7, RZ, RZ, RZ ;  /* 0x000000ffff077224 */ /* 0x000fe200078e00ff */
[----:B------:R-:W-:Y:S01]  /*0610*/  MOV R20, 0x670 ;  /* 0x0000067000147802 */ /* 0x000fe20000000f00 */
[----:B------:R-:W-:Y:S02]  /*0620*/  IMAD.MOV.U32 R8, RZ, RZ, R16 ;  /* 0x000000ffff087224 */ /* 0x000fe400078e0010 */
[----:B------:R-:W-:Y:S02]  /*0630*/  IMAD.MOV.U32 R10, RZ, RZ, R26 ;  /* 0x000000ffff0a7224 */ /* 0x000fe400078e001a */
[----:B------:R-:W-:-:S02]  /*0640*/  IMAD.MOV.U32 R11, RZ, RZ, R27 ;  /* 0x000000ffff0b7224 */ /* 0x000fc400078e001b */
[----:B------:R-:W-:-:S07]  /*0650*/  IMAD.MOV.U32 R21, RZ, RZ, 0x0 ;  /* 0x00000000ff157424 */ /* 0x000fce00078e00ff */
[----:B------:R-:W-:Y:S05]  /*0660*/  CALL.REL.NOINC `($_Z5startPbiPi$_Z13pullParallel1iiiibPbPi) ;  /* 0xfffffff800b47944 */ /* 0x000fea0003c3ffff */
.L_x_6:
[----:B------:R-:W-:Y:S05]  /*0670*/  BSYNC.RECONVERGENT B6 ;  /* 0x0000000000067941 */ /* 0x000fea0003800200 */
.L_x_5:
[C---:B------:R-:W-:Y:S02]  /*0680*/  ISETP.NE.AND P0, PT, R19.reuse, 0x2, PT ;  /* 0x000000021300780c */ /* 0x040fe40003f05270 */
[----:B------:R-:W-:-:S04]  /*0690*/  IADD3 R19, PT, PT, R19, 0x2, RZ ;  /* 0x0000000213137810 */ /* 0x000fc80007ffe0ff */
[----:B------:R-:W-:-:S05]  /*06a0*/  SEL R19, R19, 0x3, P0 ;  /* 0x0000000313137807 */ /* 0x000fca0000000000 */
[----:B------:R-:W-:-:S05]  /*06b0*/  IMAD.IADD R0, R19, 0x1, R18 ;  /* 0x0000000113007824 */ /* 0x000fca00078e0212 */
[----:B------:R-:W-:-:S13]  /*06c0*/  ISETP.GT.AND P0, PT, R0, R17, PT ;  /* 0x000000110000720c */ /* 0x000fda0003f04270 */
[----:B------:R-:W-:Y:S05]  /*06d0*/  @!P0 BRA `(.L_x_7) ;  /* 0xfffffffc00948947 */ /* 0x000fea000383ffff */
[----:B------:R-:W-:Y:S05]  /*06e0*/  BSYNC.RECONVERGENT B7 ;  /* 0x0000000000077941 */ /* 0x000fea0003800200 */
.L_x_4:
[----:B------:R-:W-:Y:S05]  /*06f0*/  BSYNC.RECONVERGENT B8 ;  /* 0x0000000000087941 */ /* 0x000fea0003800200 */
.L_x_0:
[----:B------:R-:W0:Y:S01]  /*0700*/  LDL R20, [R1+0x14] ;  /* 0x0000140001147983 */ /* 0x000e220000100800 */
[----:B------:R2:W-:Y:S05]  /*0710*/  BMOV.32 B6, R22 ;  /* 0x0000001606007356 */ /* 0x0005ea0000000000 */
[----:B------:R-:W0:Y:S01]  /*0720*/  LDL R21, [R1+0x18] ;  /* 0x0000180001157983 */ /* 0x000e220000100800 */
[----:B------:R4:W-:Y:S05]  /*0730*/  BMOV.32 B7, R23 ;  /* 0x0000001707007356 */ /* 0x0009ea0000000000 */
[----:B------:R5:W-:Y:S05]  /*0740*/  BMOV.32 B8, R24 ;  /* 0x0000001808007356 */ /* 0x000bea0000000000 */
[----:B------:R-:W0:Y:S04]  /*0750*/  LDL R2, [R1] ;  /* 0x0000000001027983 */ /* 0x000e280000100800 */
[----:B------:R-:W0:Y:S04]  /*0760*/  LDL R16, [R1+0x4] ;  /* 0x0000040001107983 */ /* 0x000e280000100800 */
[----:B------:R-:W0:Y:S04]  /*0770*/  LDL R17, [R1+0x8] ;  /* 0x0000080001117983 */ /* 0x000e280000100800 */
[----:B------:R-:W0:Y:S04]  /*0780*/  LDL R18, [R1+0xc] ;  /* 0x00000c0001127983 */ /* 0x000e280000100800 */
[----:B------:R-:W0:Y:S04]  /*0790*/  LDL R19, [R1+0x10] ;  /* 0x0000100001137983 */ /* 0x000e280000100800 */
[----:B--2---:R-:W0:Y:S04]  /*07a0*/  LDL R22, [R1+0x1c] ;  /* 0x00001c0001167983 */ /* 0x004e280000100800 */
[----:B----4-:R-:W0:Y:S04]  /*07b0*/  LDL R23, [R1+0x20] ;  /* 0x0000200001177983 */ /* 0x010e280000100800 */
[----:B-----5:R-:W0:Y:S04]  /*07c0*/  LDL R24, [R1+0x24] ;  /* 0x0000240001187983 */ /* 0x020e280000100800 */
[----:B-1----:R-:W0:Y:S04]  /*07d0*/  LDL R26, [R1+0x28] ;  /* 0x00002800011a7983 */ /* 0x002e280000100800 */
[----:B------:R-:W0:Y:S04]  /*07e0*/  LDL R27, [R1+0x2c] ;  /* 0x00002c00011b7983 */ /* 0x000e280000100800 */
[----:B---3--:R-:W0:Y:S04]  /*07f0*/  LDL R28, [R1+0x30] ;  /* 0x00003000011c7983 */ /* 0x008e280000100800 */
[----:B------:R1:W0:Y:S02]  /*0800*/  LDL R29, [R1+0x34] ;  /* 0x00003400011d7983 */ /* 0x0002240000100800 */
[----:B-1----:R-:W-:Y:S01]  /*0810*/  VIADD R1, R1, 0x38 ;  /* 0x0000003801017836 */ /* 0x002fe20000000000 */
[----:B0-----:R-:W-:Y:S06]  /*0820*/  RET.REL.NODEC R20 `(_Z5startPbiPi) ;  /* 0xfffffff414f47950 */ /* 0x001fec0003c3ffff */
.L_x_8:
[----:B------:R-:W-:-:S00]  /*0830*/  BRA `(.L_x_8) ;  /* 0xfffffffc00fc7947 */ /* 0x000fc0000383ffff */
[----:B------:R-:W-:-:S00]  /*0840*/  NOP ;  /* 0x0000000000007918 */ /* 0x000fc00000000000 */
        /* <DEDUP_REMOVED lines=11> */
.L_x_9:


//--------------------- .nv.shared.reserved.0     --------------------------
	.section	.nv.shared.reserved.0,"aw",@nobits
	.weak		__nv_reservedSMEM_offset_0_alias
	.size		__nv_reservedSMEM_offset_0_alias, 0, 64
	.other		__nv_reservedSMEM_offset_0_alias,@"STO_CUDA_RESERVED_SHARED STV_DEFAULT"
__nv_reservedSMEM_offset_0_alias:
	.zero		0
	.zero		64


//--------------------- .nv.constant0._Z5startPbiPi --------------------------
	.section	.nv.constant0._Z5startPbiPi,"a",@progbits
	.sectionflags	@""
	.align	4
.nv.constant0._Z5startPbiPi:
	.zero		920


//--------------------- SYMBOLS --------------------------

	.type		.nv.reservedSmem.offset0,@object
	.size		.nv.reservedSmem.offset0,0x4
